//
// Generated by NVIDIA NVVM Compiler
//
// Compiler Build ID: CL-36424714
// Cuda compilation tools, release 13.0, V13.0.88
// Based on NVVM 20.0.0
//

.version 9.0
.target sm_100
.address_size 64

	// .globl	_Z8subtractiiPi

.visible .entry _Z8subtractiiPi(
	.param .u32 _Z8subtractiiPi_param_0,
	.param .u32 _Z8subtractiiPi_param_1,
	.param .u64 .ptr .align 1 _Z8subtractiiPi_param_2
)
{
	.reg .b32 	%r<4>;
	.reg .b64 	%rd<3>;

	ld.param.u32 	%r1, [_Z8subtractiiPi_param_0];
	ld.param.u32 	%r2, [_Z8subtractiiPi_param_1];
	ld.param.u64 	%rd1, [_Z8subtractiiPi_param_2];
	cvta.to.global.u64 	%rd2, %rd1;
	sub.s32 	%r3, %r1, %r2;
	st.global.u32 	[%rd2], %r3;
	ret;

}


// ===== COMPILED SASS (sm_100) =====

	.target	sm_100

	.elftype	@"ET_EXEC"


//--------------------- .note.nv.tkinfo           --------------------------
	.section	.note.nv.tkinfo,"",@"SHT_NOTE"
	.sectionflags	@"SHF_NOTE_NV_TKINFO"
	.tkinfo
        /*0018*/ 	.word	0x00000002
        /*0030*/ 	.string	""
        /*0030*/ 	.string	"ptxas"
        /*0030*/ 	.string	"Cuda compilation tools, release 13.0, V13.0.88"
        /*0030*/ 	.string	"Build cuda_13.0.r13.0/compiler.36424714_0"
        /*0030*/ 	.string	"-arch sm_100 -m 64 "



//--------------------- .note.nv.cuinfo           --------------------------
	.section	.note.nv.cuinfo,"",@"SHT_NOTE"
	.sectionflags	@"SHF_NOTE_NV_CUINFO"
        /*0018*/ 	.short	0x0002
        /*001a*/ 	.short	0x0064
        /*001c*/ 	.short	0x0082
	.zero		2


//--------------------- .nv.info                  --------------------------
	.section	.nv.info,"",@"SHT_CUDA_INFO"
	.align	4


	//----- nvinfo : EIATTR_REGCOUNT
	.align		4
        /*0000*/ 	.byte	0x04, 0x2f
        /*0002*/ 	.short	(.L_1 - .L_0)
	.align		4
.L_0:
        /*0004*/ 	.word	index@(_Z8subtractiiPi)
        /*0008*/ 	.word	0x00000008


	//----- nvinfo : EIATTR_FRAME_SIZE
	.align		4
.L_1:
        /*000c*/ 	.byte	0x04, 0x11
        /*000e*/ 	.short	(.L_3 - .L_2)
	.align		4
.L_2:
        /*0010*/ 	.word	index@(_Z8subtractiiPi)
        /*0014*/ 	.word	0x00000000


	//----- nvinfo : EIATTR_MIN_STACK_SIZE
	.align		4
.L_3:
        /*0018*/ 	.byte	0x04, 0x12
        /*001a*/ 	.short	(.L_5 - .L_4)
	.align		4
.L_4:
        /*001c*/ 	.word	index@(_Z8subtractiiPi)
        /*0020*/ 	.word	0x00000000
.L_5:


//--------------------- .nv.compat                --------------------------
	.section	.nv.compat,"",@"SHT_CUDA_COMPAT_INFO"
	.align	4
        /*0000*/ 	.byte	0x02, 0x09, 0x00, 0x00, 0x02, 0x02, 0x01, 0x00, 0x02, 0x05, 0x05, 0x00, 0x03, 0x07, 0x01, 0x01
        /*0010*/ 	.byte	0x02, 0x03, 0x00, 0x00, 0x02, 0x06, 0x01, 0x00, 0x04, 0x0b, 0x08, 0x00, 0x09, 0x00, 0x00, 0x00
        /*0020*/ 	.byte	0x00, 0x00, 0x00, 0x00


//--------------------- .nv.info._Z8subtractiiPi  --------------------------
	.section	.nv.info._Z8subtractiiPi,"",@"SHT_CUDA_INFO"
	.sectionflags	@""
	.align	4


	//----- nvinfo : EIATTR_CUDA_API_VERSION
	.align		4
        /*0000*/ 	.byte	0x04, 0x37
        /*0002*/ 	.short	(.L_7 - .L_6)
.L_6:
        /*0004*/ 	.word	0x00000082


	//----- nvinfo : EIATTR_KPARAM_INFO
	.align		4
.L_7:
        /*0008*/ 	.byte	0x04, 0x17
        /*000a*/ 	.short	(.L_9 - .L_8)
.L_8:
        /*000c*/ 	.word	0x00000000
        /*0010*/ 	.short	0x0002
        /*0012*/ 	.short	0x0008
        /*0014*/ 	.byte	0x00, 0xf5, 0x21, 0x00


	//----- nvinfo : EIATTR_KPARAM_INFO
	.align		4
.L_9:
        /*0018*/ 	.byte	0x04, 0x17
        /*001a*/ 	.short	(.L_11 - .L_10)
.L_10:
        /*001c*/ 	.word	0x00000000
        /*0020*/ 	.short	0x0001
        /*0022*/ 	.short	0x0004
        /*0024*/ 	.byte	0x00, 0xf0, 0x11, 0x00


	//----- nvinfo : EIATTR_KPARAM_INFO
	.align		4
.L_11:
        /*0028*/ 	.byte	0x04, 0x17
        /*002a*/ 	.short	(.L_13 - .L_12)
.L_12:
        /*002c*/ 	.word	0x00000000
        /*0030*/ 	.short	0x0000
        /*0032*/ 	.short	0x0000
        /*0034*/ 	.byte	0x00, 0xf0, 0x11, 0x00


	//----- nvinfo : EIATTR_SPARSE_MMA_MASK
	.align		4
.L_13:
        /*0038*/ 	.byte	0x03, 0x50
        /*003a*/ 	.short	0x0000


	//----- nvinfo : EIATTR_MAXREG_COUNT
	.align		4
        /*003c*/ 	.byte	0x03, 0x1b
        /*003e*/ 	.short	0x00ff


	//----- nvinfo : EIATTR_MERCURY_ISA_VERSION
	.align		4
        /*0040*/ 	.byte	0x03, 0x5f
        /*0042*/ 	.short	0x0101


	//----- nvinfo : EIATTR_VRC_CTA_INIT_COUNT
	.align		4
        /*0044*/ 	.byte	0x02, 0x4a
	.zero		1
	.zero		1


	//----- nvinfo : EIATTR_EXIT_INSTR_OFFSETS
	.align		4
        /*0048*/ 	.byte	0x04, 0x1c
        /*004a*/ 	.short	(.L_15 - .L_14)


	//   ....[0]....
.L_14:
        /*004c*/ 	.word	0x00000060


	//----- nvinfo : EIATTR_CBANK_PARAM_SIZE
	.align		4
.L_15:
        /*0050*/ 	.byte	0x03, 0x19
        /*0052*/ 	.short	0x0010


	//----- nvinfo : EIATTR_PARAM_CBANK
	.align		4
        /*0054*/ 	.byte	0x04, 0x0a
        /*0056*/ 	.short	(.L_17 - .L_16)
	.align		4
.L_16:
        /*0058*/ 	.word	index@(.nv.constant0._Z8subtractiiPi)
        /*005c*/ 	.short	0x0380
        /*005e*/ 	.short	0x0010


	//----- nvinfo : EIATTR_SW_WAR
	.align		4
.L_17:
        /*0060*/ 	.byte	0x04, 0x36
        /*0062*/ 	.short	(.L_19 - .L_18)
.L_18:
        /*0064*/ 	.word	0x00000008
.L_19:


//--------------------- .nv.callgraph             --------------------------
	.section	.nv.callgraph,"",@"SHT_CUDA_CALLGRAPH"
	.align	4
	.sectionentsize	8
	.align		4
        /*0000*/ 	.word	0x00000000
	.align		4
        /*0004*/ 	.word	0xffffffff
	.align		4
        /*0008*/ 	.word	0x00000000
	.align		4
        /*000c*/ 	.word	0xfffffffe
	.align		4
        /*0010*/ 	.word	0x00000000
	.align		4
        /*0014*/ 	.word	0xfffffffd
	.align		4
        /*0018*/ 	.word	0x00000000
	.align		4
        /*001c*/ 	.word	0xfffffffc


//--------------------- .text._Z8subtractiiPi     --------------------------
	.section	.text._Z8subtractiiPi,"ax",@progbits
	.align	128
        .global         _Z8subtractiiPi
        .type           _Z8subtractiiPi,@function
        .size           _Z8subtractiiPi,(.L_x_1 - _Z8subtractiiPi)
        .other          _Z8subtractiiPi,@"STO_CUDA_ENTRY STV_DEFAULT"
_Z8subtractiiPi:
.text._Z8subtractiiPi:
[----:B------:R-:W-:Y:S08]  /*0000*/  LDC R1, c[0x0][0x37c] ;  /* 0x0000df00ff017b82 */ /* 0x000ff00000000800 */
[----:B------:R-:W0:Y:S01]  /*0010*/  LDC.64 R4, c[0x0][0x380] ;  /* 0x0000e000ff047b82 */ /* 0x000e220000000a00 */
[----:B------:R-:W1:Y:S07]  /*0020*/  LDCU.64 UR4, c[0x0][0x358] ;  /* 0x00006b00ff0477ac */ /* 0x000e6e0008000a00 */
[----:B------:R-:W1:Y:S01]  /*0030*/  LDC.64 R2, c[0x0][0x388] ;  /* 0x0000e200ff027b82 */ /* 0x000e620000000a00 */
[----:B0-----:R-:W-:-:S05]  /*0040*/  IADD3 R5, PT, PT, R4, -R5, RZ ;  /* 0x8000000504057210 */ /* 0x001fca0007ffe0ff */
[----:B-1----:R-:W-:Y:S01]  /*0050*/  STG.E desc[UR4][R2.64], R5 ;  /* 0x0000000502007986 */ /* 0x002fe2000c101904 */
[----:B------:R-:W-:Y:S05]  /*0060*/  EXIT ;  /* 0x000000000000794d */ /* 0x000fea0003800000 */
.L_x_0:
[----:B------:R-:W-:-:S00]  /*0070*/  BRA `(.L_x_0) ;  /* 0xfffffffc00fc7947 */ /* 0x000fc0000383ffff */
[----:B------:R-:W-:-:S00]  /*0080*/  NOP ;  /* 0x0000000000007918 */ /* 0x000fc00000000000 */
[----:B------:R-:W-:-:S00]  /*0090*/  NOP ;  /* 0x0000000000007918 */ /* 0x000fc00000000000 */
[----:B------:R-:W-:-:S00]  /*00a0*/  NOP ;  /* 0x0000000000007918 */ /* 0x000fc00000000000 */
[----:B------:R-:W-:-:S00]  /*00b0*/  NOP ;  /* 0x0000000000007918 */ /* 0x000fc00000000000 */
[----:B------:R-:W-:-:S00]  /*00c0*/  NOP ;  /* 0x0000000000007918 */ /* 0x000fc00000000000 */
[----:B------:R-:W-:-:S00]  /*00d0*/  NOP ;  /* 0x0000000000007918 */ /* 0x000fc00000000000 */
[----:B------:R-:W-:-:S00]  /*00e0*/  NOP ;  /* 0x0000000000007918 */ /* 0x000fc00000000000 */
[----:B------:R-:W-:-:S00]  /*00f0*/  NOP ;  /* 0x0000000000007918 */ /* 0x000fc00000000000 */
.L_x_1:


//--------------------- .nv.shared.reserved.0     --------------------------
	.section	.nv.shared.reserved.0,"aw",@nobits
	.weak		__nv_reservedSMEM_offset_0_alias
	.size		__nv_reservedSMEM_offset_0_alias, 0, 64
	.other		__nv_reservedSMEM_offset_0_alias,@"STO_CUDA_RESERVED_SHARED STV_DEFAULT"
__nv_reservedSMEM_offset_0_alias:
	.zero		0
	.zero		64


//--------------------- .nv.constant0._Z8subtractiiPi --------------------------
	.section	.nv.constant0._Z8subtractiiPi,"a",@progbits
	.sectionflags	@""
	.align	4
.nv.constant0._Z8subtractiiPi:
	.zero		912


//--------------------- SYMBOLS --------------------------

	.type		.nv.reservedSmem.offset0,@object
	.size		.nv.reservedSmem.offset0,0x4
